	.headerflags	@"EF_CUDA_TEXMODE_UNIFIED EF_CUDA_64BIT_ADDRESS EF_CUDA_ACCELERATORS EF_CUDA_SM90 EF_CUDA_VIRTUAL_SM(EF_CUDA_SM90)"
	.elftype	@"ET_EXEC"


//--------------------- .nv.info                  --------------------------
	.section	.nv.info,"",@"SHT_CUDA_INFO"
	.align	4


	//----- nvinfo : EIATTR_REGCOUNT
	.align		4
        /*0000*/ 	.byte	0x04, 0x2f
        /*0002*/ 	.short	(.L_1 - .L_0)
	.align		4
.L_0:
        /*0004*/ 	.word	index@(triton_poi_fused_reflection_pad2d_3)
        /*0008*/ 	.word	0x0000000c


	//----- nvinfo : EIATTR_MIN_STACK_SIZE
	.align		4
.L_1:
        /*000c*/ 	.byte	0x04, 0x12
        /*000e*/ 	.short	(.L_3 - .L_2)
	.align		4
.L_2:
        /*0010*/ 	.word	index@(triton_poi_fused_reflection_pad2d_3)
        /*0014*/ 	.word	0x00000000


	//----- nvinfo : EIATTR_FRAME_SIZE
	.align		4
.L_3:
        /*0018*/ 	.byte	0x04, 0x11
        /*001a*/ 	.short	(.L_5 - .L_4)
	.align		4
.L_4:
        /*001c*/ 	.word	index@(triton_poi_fused_reflection_pad2d_3)
        /*0020*/ 	.word	0x00000000


	//----- nvinfo : EIATTR_MIN_STACK_SIZE
	.align		4
.L_5:
        /*0024*/ 	.byte	0x04, 0x12
        /*0026*/ 	.short	(.L_7 - .L_6)
	.align		4
.L_6:
        /*0028*/ 	.word	index@(triton_poi_fused_reflection_pad2d_3)
        /*002c*/ 	.word	0x00000000
.L_7:


//--------------------- .nv.info.triton_poi_fused_reflection_pad2d_3 --------------------------
	.section	.nv.info.triton_poi_fused_reflection_pad2d_3,"",@"SHT_CUDA_INFO"
	.sectionflags	@""
	.align	4


	//----- nvinfo : EIATTR_CUDA_API_VERSION
	.align		4
        /*0000*/ 	.byte	0x04, 0x37
        /*0002*/ 	.short	(.L_9 - .L_8)
.L_8:
        /*0004*/ 	.word	0x0000007c


	//----- nvinfo : EIATTR_KPARAM_INFO
	.align		4
.L_9:
        /*0008*/ 	.byte	0x04, 0x17
        /*000a*/ 	.short	(.L_11 - .L_10)
.L_10:
        /*000c*/ 	.word	0x00000000
        /*0010*/ 	.short	0x0002
        /*0012*/ 	.short	0x0010
        /*0014*/ 	.byte	0x00, 0xf0, 0x11, 0x00


	//----- nvinfo : EIATTR_KPARAM_INFO
	.align		4
.L_11:
        /*0018*/ 	.byte	0x04, 0x17
        /*001a*/ 	.short	(.L_13 - .L_12)
.L_12:
        /*001c*/ 	.word	0x00000000
        /*0020*/ 	.short	0x0001
        /*0022*/ 	.short	0x0008
        /*0024*/ 	.byte	0x00, 0xf4, 0x21, 0x00


	//----- nvinfo : EIATTR_KPARAM_INFO
	.align		4
.L_13:
        /*0028*/ 	.byte	0x04, 0x17
        /*002a*/ 	.short	(.L_15 - .L_14)
.L_14:
        /*002c*/ 	.word	0x00000000
        /*0030*/ 	.short	0x0000
        /*0032*/ 	.short	0x0000
        /*0034*/ 	.byte	0x00, 0xf4, 0x21, 0x00


	//----- nvinfo : EIATTR_SPARSE_MMA_MASK
	.align		4
.L_15:
        /*0038*/ 	.byte	0x03, 0x50
        /*003a*/ 	.short	0x0000


	//----- nvinfo : EIATTR_MAXREG_COUNT
	.align		4
        /*003c*/ 	.byte	0x03, 0x1b
        /*003e*/ 	.short	0x00ff


	//----- nvinfo : EIATTR_EXIT_INSTR_OFFSETS
	.align		4
        /*0040*/ 	.byte	0x04, 0x1c
        /*0042*/ 	.short	(.L_17 - .L_16)


	//   ....[0]....
.L_16:
        /*0044*/ 	.word	0x00000320


	//   ....[1]....
        /*0048*/ 	.word	0x00000340


	//----- nvinfo : EIATTR_REQNTID
	.align		4
.L_17:
        /*004c*/ 	.byte	0x04, 0x10
        /*004e*/ 	.short	(.L_19 - .L_18)
.L_18:
        /*0050*/ 	.word	0x00000080
        /*0054*/ 	.word	0x00000001
        /*0058*/ 	.word	0x00000001


	//----- nvinfo : EIATTR_CBANK_PARAM_SIZE
	.align		4
.L_19:
        /*005c*/ 	.byte	0x03, 0x19
        /*005e*/ 	.short	0x0014


	//----- nvinfo : EIATTR_PARAM_CBANK
	.align		4
        /*0060*/ 	.byte	0x04, 0x0a
        /*0062*/ 	.short	(.L_21 - .L_20)
	.align		4
.L_20:
        /*0064*/ 	.word	index@(.nv.constant0.triton_poi_fused_reflection_pad2d_3)
        /*0068*/ 	.short	0x0210
        /*006a*/ 	.short	0x0014


	//----- nvinfo : EIATTR_SW_WAR
	.align		4
.L_21:
        /*006c*/ 	.byte	0x04, 0x36
        /*006e*/ 	.short	(.L_23 - .L_22)
.L_22:
        /*0070*/ 	.word	0x00000008
.L_23:


//--------------------- .nv.callgraph             --------------------------
	.section	.nv.callgraph,"",@"SHT_CUDA_CALLGRAPH"
	.align	4
	.sectionentsize	8
	.align		4
        /*0000*/ 	.word	0x00000000
	.align		4
        /*0004*/ 	.word	0xffffffff
	.align		4
        /*0008*/ 	.word	0x00000000
	.align		4
        /*000c*/ 	.word	0xfffffffe
	.align		4
        /*0010*/ 	.word	0x00000000
	.align		4
        /*0014*/ 	.word	0xfffffffd
	.align		4
        /*0018*/ 	.word	0x00000000
	.align		4
        /*001c*/ 	.word	0xfffffffc


//--------------------- .text.triton_poi_fused_reflection_pad2d_3 --------------------------
	.section	.text.triton_poi_fused_reflection_pad2d_3,"ax",@progbits
	.align	128
        .global         triton_poi_fused_reflection_pad2d_3
        .type           triton_poi_fused_reflection_pad2d_3,@function
        .size           triton_poi_fused_reflection_pad2d_3,(.L_x_1 - triton_poi_fused_reflection_pad2d_3)
        .other          triton_poi_fused_reflection_pad2d_3,@"STO_CUDA_ENTRY STV_DEFAULT"
triton_poi_fused_reflection_pad2d_3:
.text.triton_poi_fused_reflection_pad2d_3:
[----:B------:R-:W0:Y:S02]  /*0000*/  LDC R1, c[0x0][0x28] ;  /* 0x00000a00ff017b82 */ /* 0x000e240000000800 */
[----:B------:R-:W1:Y:S01]  /*0010*/  S2R R0, SR_TID.X ;  /* 0x0000000000007919 */ /* 0x000e620000002100 */
[----:B------:R-:W-:Y:S01]  /*0020*/  ULDC.64 UR4, c[0x0][0x208] ;  /* 0x0000820000047ab9 */ /* 0x000fe20000000a00 */
[----:B------:R-:W2:Y:S01]  /*0030*/  S2R R3, SR_CTAID.X ;  /* 0x0000000000037919 */ /* 0x000ea20000002500 */
[----:B-1----:R-:W-:-:S05]  /*0040*/  IMAD.SHL.U32 R0, R0, 0x2, RZ ;  /* 0x0000000200007824 */ /* 0x002fca00078e00ff */
[----:B------:R-:W-:-:S05]  /*0050*/  LOP3.LUT R0, R0, 0xfe, RZ, 0xc0, !PT ;  /* 0x000000fe00007812 */ /* 0x000fca00078ec0ff */
[----:B--2---:R-:W-:-:S04]  /*0060*/  IMAD R0, R3, 0x100, R0 ;  /* 0x0000010003007824 */ /* 0x004fc800078e0200 */
[C---:B------:R-:W-:Y:S01]  /*0070*/  IMAD.HI R3, R0.reuse, 0x2aaaaaab, RZ ;  /* 0x2aaaaaab00037827 */ /* 0x040fe200078e02ff */
[----:B------:R-:W-:-:S03]  /*0080*/  ISETP.GE.AND P0, PT, R0, 0x2400, PT ;  /* 0x000024000000780c */ /* 0x000fc60003f06270 */
[----:B------:R-:W-:Y:S01]  /*0090*/  VIADD R2, R0, 0x1 ;  /* 0x0000000100027836 */ /* 0x000fe20000000000 */
[----:B------:R-:W-:-:S03]  /*00a0*/  LEA.HI R4, R3, R3, RZ, 0x1 ;  /* 0x0000000303047211 */ /* 0x000fc600078f08ff */
[----:B------:R-:W-:-:S04]  /*00b0*/  IMAD.HI R3, R2, 0x2aaaaaab, RZ ;  /* 0x2aaaaaab02037827 */ /* 0x000fc800078e02ff */
[----:B------:R-:W-:Y:S01]  /*00c0*/  IMAD.HI R5, R4, 0x2aaaaaab, RZ ;  /* 0x2aaaaaab04057827 */ /* 0x000fe200078e02ff */
[----:B------:R-:W-:-:S03]  /*00d0*/  LEA.HI R3, R3, R3, RZ, 0x1 ;  /* 0x0000000303037211 */ /* 0x000fc600078f08ff */
[----:B------:R-:W-:Y:S01]  /*00e0*/  IMAD R6, R4, 0x6, RZ ;  /* 0x0000000604067824 */ /* 0x000fe200078e02ff */
[----:B------:R-:W-:Y:S01]  /*00f0*/  LEA.HI R5, R5, R5, RZ, 0x1 ;  /* 0x0000000505057211 */ /* 0x000fe200078f08ff */
[----:B------:R-:W-:-:S03]  /*0100*/  IMAD R3, R3, 0x6, RZ ;  /* 0x0000000603037824 */ /* 0x000fc600078e02ff */
[----:B------:R-:W-:Y:S01]  /*0110*/  LOP3.LUT R7, RZ, R6, RZ, 0x33, !PT ;  /* 0x00000006ff077212 */ /* 0x000fe200078e33ff */
[----:B------:R-:W-:Y:S01]  /*0120*/  IMAD R5, R5, 0x6, RZ ;  /* 0x0000000605057824 */ /* 0x000fe200078e02ff */
[----:B------:R-:W-:Y:S02]  /*0130*/  LOP3.LUT R3, RZ, R3, RZ, 0x33, !PT ;  /* 0x00000003ff037212 */ /* 0x000fe400078e33ff */
[----:B------:R-:W-:Y:S02]  /*0140*/  IADD3 R7, R0, R7, RZ ;  /* 0x0000000700077210 */ /* 0x000fe40007ffe0ff */
[----:B------:R-:W-:Y:S01]  /*0150*/  LOP3.LUT R5, RZ, R5, RZ, 0x33, !PT ;  /* 0x00000005ff057212 */ /* 0x000fe200078e33ff */
[----:B------:R-:W-:Y:S01]  /*0160*/  IMAD.IADD R3, R2, 0x1, R3 ;  /* 0x0000000102037824 */ /* 0x000fe200078e0203 */
[----:B------:R-:W-:-:S03]  /*0170*/  IABS R7, R7 ;  /* 0x0000000700077213 */ /* 0x000fc60000000000 */
[----:B------:R-:W-:Y:S01]  /*0180*/  IMAD.IADD R5, R4, 0x1, R5 ;  /* 0x0000000104057824 */ /* 0x000fe200078e0205 */
[----:B------:R-:W-:Y:S01]  /*0190*/  IABS R6, R3 ;  /* 0x0000000300067213 */ /* 0x000fe20000000000 */
[----:B------:R-:W-:Y:S01]  /*01a0*/  IMAD.HI R4, R0, 0x38e38e39, RZ ;  /* 0x38e38e3900047827 */ /* 0x000fe200078e02ff */
[----:B------:R-:W1:Y:S01]  /*01b0*/  LDC.64 R2, c[0x0][0x210] ;  /* 0x00008400ff027b82 */ /* 0x000e620000000a00 */
[----:B------:R-:W-:Y:S02]  /*01c0*/  IADD3 R7, R7, -0x3, RZ ;  /* 0xfffffffd07077810 */ /* 0x000fe40007ffe0ff */
[----:B------:R-:W-:Y:S01]  /*01d0*/  IABS R8, R5 ;  /* 0x0000000500087213 */ /* 0x000fe20000000000 */
[----:B------:R-:W-:Y:S01]  /*01e0*/  VIADD R6, R6, 0xfffffffd ;  /* 0xfffffffd06067836 */ /* 0x000fe20000000000 */
[----:B------:R-:W-:Y:S02]  /*01f0*/  SHF.R.U32.HI R5, RZ, 0x1f, R4 ;  /* 0x0000001fff057819 */ /* 0x000fe40000011604 */
[----:B------:R-:W-:-:S02]  /*0200*/  IABS R7, R7 ;  /* 0x0000000700077213 */ /* 0x000fc40000000000 */
[----:B------:R-:W-:Y:S01]  /*0210*/  LEA.HI R5, R4, R5, RZ, 0x1d ;  /* 0x0000000504057211 */ /* 0x000fe200078fe8ff */
[----:B------:R-:W-:Y:S01]  /*0220*/  VIADD R4, R8, 0xfffffffd ;  /* 0xfffffffd08047836 */ /* 0x000fe20000000000 */
[----:B------:R-:W-:Y:S02]  /*0230*/  IABS R8, R6 ;  /* 0x0000000600087213 */ /* 0x000fe40000000000 */
[----:B------:R-:W-:Y:S02]  /*0240*/  LEA R5, R5, 0xf, 0x4 ;  /* 0x0000000f05057811 */ /* 0x000fe400078e20ff */
[----:B------:R-:W-:Y:S02]  /*0250*/  MOV R6, R7 ;  /* 0x0000000700067202 */ /* 0x000fe40000000f00 */
[----:B------:R-:W-:-:S03]  /*0260*/  IABS R7, R4 ;  /* 0x0000000400077213 */ /* 0x000fc60000000000 */
[----:B------:R-:W-:Y:S01]  /*0270*/  IMAD.IADD R4, R5, 0x1, -R6 ;  /* 0x0000000105047824 */ /* 0x000fe200078e0a06 */
[----:B------:R-:W-:Y:S02]  /*0280*/  IADD3 R6, R5, -R8, RZ ;  /* 0x8000000805067210 */ /* 0x000fe40007ffe0ff */
[----:B------:R-:W-:Y:S01]  /*0290*/  CS2R R8, SRZ ;  /* 0x0000000000087805 */ /* 0x000fe2000001ff00 */
[C---:B------:R-:W-:Y:S02]  /*02a0*/  IMAD R5, R7.reuse, -0x4, R4 ;  /* 0xfffffffc07057824 */ /* 0x040fe400078e0204 */
[----:B------:R-:W-:Y:S02]  /*02b0*/  IMAD R7, R7, -0x4, R6 ;  /* 0xfffffffc07077824 */ /* 0x000fe400078e0206 */
[----:B-1----:R-:W-:-:S04]  /*02c0*/  IMAD.WIDE R4, R5, 0x4, R2 ;  /* 0x0000000405047825 */ /* 0x002fc800078e0202 */
[----:B------:R-:W-:Y:S01]  /*02d0*/  IMAD.WIDE R2, R7, 0x4, R2 ;  /* 0x0000000407027825 */ /* 0x000fe200078e0202 */
[----:B------:R1:W5:Y:S01]  /*02e0*/  @!P0 LDG.E.EL R8, desc[UR4][R4.64] ;  /* 0x0000000404088981 */ /* 0x000362000c2e1900 */
[----:B------:R-:W2:Y:S03]  /*02f0*/  LDC.64 R6, c[0x0][0x218] ;  /* 0x00008600ff067b82 */ /* 0x000ea60000000a00 */
[----:B------:R1:W5:Y:S01]  /*0300*/  @!P0 LDG.E.EL R9, desc[UR4][R2.64] ;  /* 0x0000000402098981 */ /* 0x000362000c2e1900 */
[----:B--2---:R-:W-:Y:S01]  /*0310*/  IMAD.WIDE R6, R0, 0x4, R6 ;  /* 0x0000000400067825 */ /* 0x004fe200078e0206 */
[----:B-1----:R-:W-:Y:S06]  /*0320*/  @P0 EXIT ;  /* 0x000000000000094d */ /* 0x002fec0003800000 */
[----:B-----5:R-:W-:Y:S01]  /*0330*/  STG.E.64 desc[UR4][R6.64], R8 ;  /* 0x0000000806007986 */ /* 0x020fe2000c101b04 */
[----:B------:R-:W-:Y:S05]  /*0340*/  EXIT ;  /* 0x000000000000794d */ /* 0x000fea0003800000 */
.L_x_0:
[----:B------:R-:W-:-:S00]  /*0350*/  BRA `(.L_x_0) ;  /* 0xfffffffc00fc7947 */ /* 0x000fc0000383ffff */
[----:B------:R-:W-:-:S00]  /*0360*/  NOP ;  /* 0x0000000000007918 */ /* 0x000fc00000000000 */
        /* <DEDUP_REMOVED lines=9> */
.L_x_1:


//--------------------- .nv.constant0.triton_poi_fused_reflection_pad2d_3 --------------------------
	.section	.nv.constant0.triton_poi_fused_reflection_pad2d_3,"a",@progbits
	.sectionflags	@""
	.align	4
.nv.constant0.triton_poi_fused_reflection_pad2d_3:
	.zero		548
